//
// Generated by NVIDIA NVVM Compiler
//
// Compiler Build ID: CL-36424714
// Cuda compilation tools, release 13.0, V13.0.88
// Based on NVVM 20.0.0
//

.version 9.0
.target sm_100
.address_size 64

	// .globl	_Z11gpuTaskFuncf
.global .align 8 .u64 gpuUnitTask;
.global .align 4 .b8 testDeviceData[8192];

.visible .entry _Z11gpuTaskFuncf(
	.param .f32 _Z11gpuTaskFuncf_param_0
)
{
	.reg .pred 	%p<6>;
	.reg .b32 	%r<5>;
	.reg .b32 	%f<26>;
	.reg .b64 	%rd<14>;

	ld.param.f32 	%f9, [_Z11gpuTaskFuncf_param_0];
	ld.global.u64 	%rd9, [gpuUnitTask];
	cvt.rn.f32.s64 	%f10, %rd9;
	mul.f32 	%f11, %f9, %f10;
	cvt.rzi.s64.f32 	%rd1, %f11;
	setp.lt.s64 	%p1, %rd1, 1;
	@%p1 bra 	$L__BB0_7;
	mov.u32 	%r1, %ntid.x;
	mov.u32 	%r2, %ctaid.x;
	mov.u32 	%r3, %tid.x;
	mad.lo.s32 	%r4, %r2, %r1, %r3;
	mul.wide.u32 	%rd10, %r4, 4;
	mov.u64 	%rd11, testDeviceData;
	add.s64 	%rd2, %rd11, %rd10;
	ld.global.f32 	%f25, [%rd2];
	and.b64  	%rd13, %rd1, 3;
	setp.lt.u64 	%p2, %rd1, 4;
	@%p2 bra 	$L__BB0_4;
	and.b64  	%rd12, %rd1, 9223372036854775804;
$L__BB0_3:
	add.f32 	%f13, %f25, 0f4191745A;
	add.f32 	%f14, %f13, 0fC191745A;
	add.f32 	%f15, %f14, 0f4191745A;
	add.f32 	%f16, %f15, 0fC191745A;
	add.f32 	%f17, %f16, 0f4191745A;
	add.f32 	%f18, %f17, 0fC191745A;
	add.f32 	%f19, %f18, 0f4191745A;
	add.f32 	%f25, %f19, 0fC191745A;
	add.s64 	%rd12, %rd12, -4;
	setp.ne.s64 	%p3, %rd12, 0;
	@%p3 bra 	$L__BB0_3;
$L__BB0_4:
	setp.eq.s64 	%p4, %rd13, 0;
	@%p4 bra 	$L__BB0_6;
$L__BB0_5:
	.pragma "nounroll";
	add.f32 	%f20, %f25, 0f4191745A;
	add.f32 	%f25, %f20, 0fC191745A;
	add.s64 	%rd13, %rd13, -1;
	setp.ne.s64 	%p5, %rd13, 0;
	@%p5 bra 	$L__BB0_5;
$L__BB0_6:
	st.global.f32 	[%rd2], %f25;
$L__BB0_7:
	ret;

}


// ===== COMPILED SASS (sm_100) =====

	.target	sm_100

	.elftype	@"ET_EXEC"


//--------------------- .note.nv.tkinfo           --------------------------
	.section	.note.nv.tkinfo,"",@"SHT_NOTE"
	.sectionflags	@"SHF_NOTE_NV_TKINFO"
	.tkinfo
        /*0018*/ 	.word	0x00000002
        /*0030*/ 	.string	""
        /*0030*/ 	.string	"ptxas"
        /*0030*/ 	.string	"Cuda compilation tools, release 13.0, V13.0.88"
        /*0030*/ 	.string	"Build cuda_13.0.r13.0/compiler.36424714_0"
        /*0030*/ 	.string	"-arch sm_100 -m 64 "



//--------------------- .note.nv.cuinfo           --------------------------
	.section	.note.nv.cuinfo,"",@"SHT_NOTE"
	.sectionflags	@"SHF_NOTE_NV_CUINFO"
        /*0018*/ 	.short	0x0002
        /*001a*/ 	.short	0x0064
        /*001c*/ 	.short	0x0082
	.zero		2


//--------------------- .nv.info                  --------------------------
	.section	.nv.info,"",@"SHT_CUDA_INFO"
	.align	4


	//----- nvinfo : EIATTR_REGCOUNT
	.align		4
        /*0000*/ 	.byte	0x04, 0x2f
        /*0002*/ 	.short	(.L_3 - .L_2)
	.align		4
.L_2:
        /*0004*/ 	.word	index@(_Z11gpuTaskFuncf)
        /*0008*/ 	.word	0x0000000c


	//----- nvinfo : EIATTR_FRAME_SIZE
	.align		4
.L_3:
        /*000c*/ 	.byte	0x04, 0x11
        /*000e*/ 	.short	(.L_5 - .L_4)
	.align		4
.L_4:
        /*0010*/ 	.word	index@(_Z11gpuTaskFuncf)
        /*0014*/ 	.word	0x00000000


	//----- nvinfo : EIATTR_MIN_STACK_SIZE
	.align		4
.L_5:
        /*0018*/ 	.byte	0x04, 0x12
        /*001a*/ 	.short	(.L_7 - .L_6)
	.align		4
.L_6:
        /*001c*/ 	.word	index@(_Z11gpuTaskFuncf)
        /*0020*/ 	.word	0x00000000
.L_7:


//--------------------- .nv.compat                --------------------------
	.section	.nv.compat,"",@"SHT_CUDA_COMPAT_INFO"
	.align	4
        /*0000*/ 	.byte	0x02, 0x09, 0x00, 0x00, 0x02, 0x02, 0x01, 0x00, 0x02, 0x05, 0x05, 0x00, 0x03, 0x07, 0x01, 0x01
        /*0010*/ 	.byte	0x02, 0x03, 0x00, 0x00, 0x02, 0x06, 0x01, 0x00, 0x04, 0x0b, 0x08, 0x00, 0x09, 0x00, 0x00, 0x00
        /*0020*/ 	.byte	0x00, 0x00, 0x00, 0x00


//--------------------- .nv.info._Z11gpuTaskFuncf --------------------------
	.section	.nv.info._Z11gpuTaskFuncf,"",@"SHT_CUDA_INFO"
	.sectionflags	@""
	.align	4


	//----- nvinfo : EIATTR_CUDA_API_VERSION
	.align		4
        /*0000*/ 	.byte	0x04, 0x37
        /*0002*/ 	.short	(.L_9 - .L_8)
.L_8:
        /*0004*/ 	.word	0x00000082


	//----- nvinfo : EIATTR_KPARAM_INFO
	.align		4
.L_9:
        /*0008*/ 	.byte	0x04, 0x17
        /*000a*/ 	.short	(.L_11 - .L_10)
.L_10:
        /*000c*/ 	.word	0x00000000
        /*0010*/ 	.short	0x0000
        /*0012*/ 	.short	0x0000
        /*0014*/ 	.byte	0x00, 0xf0, 0x11, 0x00


	//----- nvinfo : EIATTR_SPARSE_MMA_MASK
	.align		4
.L_11:
        /*0018*/ 	.byte	0x03, 0x50
        /*001a*/ 	.short	0x0000


	//----- nvinfo : EIATTR_MAXREG_COUNT
	.align		4
        /*001c*/ 	.byte	0x03, 0x1b
        /*001e*/ 	.short	0x00ff


	//----- nvinfo : EIATTR_MERCURY_ISA_VERSION
	.align		4
        /*0020*/ 	.byte	0x03, 0x5f
        /*0022*/ 	.short	0x0101


	//----- nvinfo : EIATTR_VRC_CTA_INIT_COUNT
	.align		4
        /*0024*/ 	.byte	0x02, 0x4a
	.zero		1
	.zero		1


	//----- nvinfo : EIATTR_EXIT_INSTR_OFFSETS
	.align		4
        /*0028*/ 	.byte	0x04, 0x1c
        /*002a*/ 	.short	(.L_13 - .L_12)


	//   ....[0]....
.L_12:
        /*002c*/ 	.word	0x000000a0


	//   ....[1]....
        /*0030*/ 	.word	0x00000770


	//----- nvinfo : EIATTR_CBANK_PARAM_SIZE
	.align		4
.L_13:
        /*0034*/ 	.byte	0x03, 0x19
        /*0036*/ 	.short	0x0004


	//----- nvinfo : EIATTR_PARAM_CBANK
	.align		4
        /*0038*/ 	.byte	0x04, 0x0a
        /*003a*/ 	.short	(.L_15 - .L_14)
	.align		4
.L_14:
        /*003c*/ 	.word	index@(.nv.constant0._Z11gpuTaskFuncf)
        /*0040*/ 	.short	0x0380
        /*0042*/ 	.short	0x0004


	//----- nvinfo : EIATTR_SW_WAR
	.align		4
.L_15:
        /*0044*/ 	.byte	0x04, 0x36
        /*0046*/ 	.short	(.L_17 - .L_16)
.L_16:
        /*0048*/ 	.word	0x00000008
.L_17:


//--------------------- .nv.callgraph             --------------------------
	.section	.nv.callgraph,"",@"SHT_CUDA_CALLGRAPH"
	.align	4
	.sectionentsize	8
	.align		4
        /*0000*/ 	.word	0x00000000
	.align		4
        /*0004*/ 	.word	0xffffffff
	.align		4
        /*0008*/ 	.word	0x00000000
	.align		4
        /*000c*/ 	.word	0xfffffffe
	.align		4
        /*0010*/ 	.word	0x00000000
	.align		4
        /*0014*/ 	.word	0xfffffffd
	.align		4
        /*0018*/ 	.word	0x00000000
	.align		4
        /*001c*/ 	.word	0xfffffffc


//--------------------- .nv.constant4             --------------------------
	.section	.nv.constant4,"a",@progbits
	.align	8
	.align		8
.nv.constant4:
        /*0000*/ 	.dword	gpuUnitTask
	.align		8
        /*0008*/ 	.dword	testDeviceData


//--------------------- .text._Z11gpuTaskFuncf    --------------------------
	.section	.text._Z11gpuTaskFuncf,"ax",@progbits
	.align	128
        .global         _Z11gpuTaskFuncf
        .type           _Z11gpuTaskFuncf,@function
        .size           _Z11gpuTaskFuncf,(.L_x_8 - _Z11gpuTaskFuncf)
        .other          _Z11gpuTaskFuncf,@"STO_CUDA_ENTRY STV_DEFAULT"
_Z11gpuTaskFuncf:
.text._Z11gpuTaskFuncf:
[----:B------:R-:W-:Y:S08]  /*0000*/  LDC R1, c[0x0][0x37c] ;  /* 0x0000df00ff017b82 */ /* 0x000ff00000000800 */
[----:B------:R-:W0:Y:S01]  /*0010*/  LDC.64 R2, c[0x4][RZ] ;  /* 0x01000000ff027b82 */ /* 0x000e220000000a00 */
[----:B------:R-:W0:Y:S01]  /*0020*/  LDCU.64 UR4, c[0x0][0x358] ;  /* 0x00006b00ff0477ac */ /* 0x000e220008000a00 */
[----:B------:R-:W1:Y:S01]  /*0030*/  LDCU UR6, c[0x0][0x380] ;  /* 0x00007000ff0677ac */ /* 0x000e620008000800 */
[----:B0-----:R-:W2:Y:S02]  /*0040*/  LDG.E.64 R2, desc[UR4][R2.64] ;  /* 0x0000000402027981 */ /* 0x001ea4000c1e1b00 */
[----:B--2---:R-:W1:Y:S02]  /*0050*/  I2F.S64 R0, R2 ;  /* 0x0000000200007312 */ /* 0x004e640000301400 */
[----:B-1----:R-:W-:-:S06]  /*0060*/  FMUL R0, R0, UR6 ;  /* 0x0000000600007c20 */ /* 0x002fcc0008400000 */
[----:B------:R-:W0:Y:S02]  /*0070*/  F2I.S64.TRUNC R6, R0 ;  /* 0x0000000000067311 */ /* 0x000e24000020d900 */
[----:B0-----:R-:W-:-:S04]  /*0080*/  ISETP.GE.U32.AND P0, PT, R6, 0x1, PT ;  /* 0x000000010600780c */ /* 0x001fc80003f06070 */
[----:B------:R-:W-:-:S13]  /*0090*/  ISETP.GE.AND.EX P0, PT, R7, RZ, PT, P0 ;  /* 0x000000ff0700720c */ /* 0x000fda0003f06300 */
[----:B------:R-:W-:Y:S05]  /*00a0*/  @!P0 EXIT ;  /* 0x000000000000894d */ /* 0x000fea0003800000 */
[----:B------:R-:W0:Y:S01]  /*00b0*/  S2R R5, SR_CTAID.X ;  /* 0x0000000000057919 */ /* 0x000e220000002500 */
[----:B------:R-:W1:Y:S01]  /*00c0*/  LDC.64 R2, c[0x4][0x8] ;  /* 0x01000200ff027b82 */ /* 0x000e620000000a00 */
[----:B------:R-:W0:Y:S01]  /*00d0*/  LDCU UR6, c[0x0][0x360] ;  /* 0x00006c00ff0677ac */ /* 0x000e220008000800 */
[----:B------:R-:W0:Y:S01]  /*00e0*/  S2R R0, SR_TID.X ;  /* 0x0000000000007919 */ /* 0x000e220000002100 */
[----:B------:R-:W-:-:S04]  /*00f0*/  ISETP.GE.U32.AND P0, PT, R6, 0x4, PT ;  /* 0x000000040600780c */ /* 0x000fc80003f06070 */
[----:B------:R-:W-:Y:S01]  /*0100*/  ISETP.GE.U32.AND.EX P0, PT, R7, RZ, PT, P0 ;  /* 0x000000ff0700720c */ /* 0x000fe20003f06100 */
[----:B------:R-:W-:Y:S02]  /*0110*/  HFMA2 R4, -RZ, RZ, 0, 0 ;  /* 0x00000000ff047431 */ /* 0x000fe400000001ff */
[----:B0-----:R-:W-:-:S04]  /*0120*/  IMAD R5, R5, UR6, R0 ;  /* 0x0000000605057c24 */ /* 0x001fc8000f8e0200 */
[----:B-1----:R-:W-:Y:S01]  /*0130*/  IMAD.WIDE.U32 R2, R5, 0x4, R2 ;  /* 0x0000000405027825 */ /* 0x002fe200078e0002 */
[----:B------:R-:W-:-:S04]  /*0140*/  LOP3.LUT R0, R6, 0x3, RZ, 0xc0, !PT ;  /* 0x0000000306007812 */ /* 0x000fc800078ec0ff */
[----:B------:R0:W5:Y:S01]  /*0150*/  LDG.E R9, desc[UR4][R2.64] ;  /* 0x0000000402097981 */ /* 0x000162000c1e1900 */
[----:B------:R-:W-:Y:S05]  /*0160*/  @!P0 BRA `(.L_x_0) ;  /* 0x0000000400548947 */ /* 0x000fea0003800000 */
[----:B------:R-:W-:Y:S02]  /*0170*/  LOP3.LUT R6, R6, 0xfffffffc, RZ, 0xc0, !PT ;  /* 0xfffffffc06067812 */ /* 0x000fe400078ec0ff */
[----:B------:R-:W-:Y:S02]  /*0180*/  LOP3.LUT R5, R7, 0x7fffffff, RZ, 0xc0, !PT ;  /* 0x7fffffff07057812 */ /* 0x000fe400078ec0ff */
[----:B------:R-:W-:-:S04]  /*0190*/  ISETP.GT.U32.AND P0, PT, R6, RZ, PT ;  /* 0x000000ff0600720c */ /* 0x000fc80003f04070 */
[----:B------:R-:W-:-:S13]  /*01a0*/  ISETP.GT.AND.EX P0, PT, R5, RZ, PT, P0 ;  /* 0x000000ff0500720c */ /* 0x000fda0003f04300 */
[----:B------:R-:W-:Y:S05]  /*01b0*/  @!P0 BRA `(.L_x_1) ;  /* 0x00000004000c8947 */ /* 0x000fea0003800000 */
[----:B------:R-:W-:Y:S02]  /*01c0*/  ISETP.GT.U32.AND P1, PT, R6, 0xc, PT ;  /* 0x0000000c0600780c */ /* 0x000fe40003f24070 */
[----:B------:R-:W-:Y:S02]  /*01d0*/  PLOP3.LUT P0, PT, PT, PT, PT, 0x80, 0x8 ;  /* 0x000000000008781c */ /* 0x000fe40003f0f070 */
[----:B------:R-:W-:-:S13]  /*01e0*/  ISETP.GT.AND.EX P1, PT, R5, RZ, PT, P1 ;  /* 0x000000ff0500720c */ /* 0x000fda0003f24310 */
[----:B------:R-:W-:Y:S05]  /*01f0*/  @!P1 BRA `(.L_x_2) ;  /* 0x0000000000989947 */ /* 0x000fea0003800000 */
[----:B------:R-:W-:-:S13]  /*0200*/  PLOP3.LUT P0, PT, PT, PT, PT, 0x8, 0x80 ;  /* 0x000000000080781c */ /* 0x000fda0003f0e170 */
.L_x_3:
[----:B-----5:R-:W-:Y:S01]  /*0210*/  FADD R9, R9, 18.181812286376953125 ;  /* 0x4191745a09097421 */ /* 0x020fe20000000000 */
[----:B------:R-:W-:-:S03]  /*0220*/  IADD3 R6, P1, PT, R6, -0x10, RZ ;  /* 0xfffffff006067810 */ /* 0x000fc60007f3e0ff */
[----:B------:R-:W-:Y:S01]  /*0230*/  FADD R9, R9, -18.181812286376953125 ;  /* 0xc191745a09097421 */ /* 0x000fe20000000000 */
[----:B------:R-:W-:Y:S02]  /*0240*/  IADD3.X R5, PT, PT, R5, -0x1, RZ, P1, !PT ;  /* 0xffffffff05057810 */ /* 0x000fe40000ffe4ff */
[----:B------:R-:W-:Y:S01]  /*0250*/  ISETP.GT.U32.AND P1, PT, R6, 0xc, PT ;  /* 0x0000000c0600780c */ /* 0x000fe20003f24070 */
[----:B------:R-:W-:-:S03]  /*0260*/  FADD R9, R9, 18.181812286376953125 ;  /* 0x4191745a09097421 */ /* 0x000fc60000000000 */
[----:B------:R-:W-:Y:S01]  /*0270*/  ISETP.GT.AND.EX P1, PT, R5, RZ, PT, P1 ;  /* 0x000000ff0500720c */ /* 0x000fe20003f24310 */
[----:B------:R-:W-:-:S04]  /*0280*/  FADD R9, R9, -18.181812286376953125 ;  /* 0xc191745a09097421 */ /* 0x000fc80000000000 */
[----:B------:R-:W-:-:S04]  /*0290*/  FADD R9, R9, 18.181812286376953125 ;  /* 0x4191745a09097421 */ /* 0x000fc80000000000 */
        /* <DEDUP_REMOVED lines=26> */
[----:B------:R-:W-:Y:S01]  /*0440*/  FADD R9, R9, -18.181812286376953125 ;  /* 0xc191745a09097421 */ /* 0x000fe20000000000 */
[----:B------:R-:W-:Y:S06]  /*0450*/  @P1 BRA `(.L_x_3) ;  /* 0xfffffffc006c1947 */ /* 0x000fec000383ffff */
.L_x_2:
[----:B------:R-:W-:-:S04]  /*0460*/  ISETP.GT.U32.AND P1, PT, R6, 0x4, PT ;  /* 0x000000040600780c */ /* 0x000fc80003f24070 */
[----:B------:R-:W-:-:S13]  /*0470*/  ISETP.GT.AND.EX P1, PT, R5, RZ, PT, P1 ;  /* 0x000000ff0500720c */ /* 0x000fda0003f24310 */
[----:B------:R-:W-:Y:S05]  /*0480*/  @!P1 BRA `(.L_x_4) ;  /* 0x00000000004c9947 */ /* 0x000fea0003800000 */
[----:B-----5:R-:W-:Y:S01]  /*0490*/  FADD R9, R9, 18.181812286376953125 ;  /* 0x4191745a09097421 */ /* 0x020fe20000000000 */
[----:B------:R-:W-:Y:S02]  /*04a0*/  IADD3 R6, P1, PT, R6, -0x8, RZ ;  /* 0xfffffff806067810 */ /* 0x000fe40007f3e0ff */
[----:B------:R-:W-:Y:S01]  /*04b0*/  PLOP3.LUT P0, PT, PT, PT, PT, 0x8, 0x80 ;  /* 0x000000000080781c */ /* 0x000fe20003f0e170 */
[----:B------:R-:W-:Y:S01]  /*04c0*/  FADD R9, R9, -18.181812286376953125 ;  /* 0xc191745a09097421 */ /* 0x000fe20000000000 */
[----:B------:R-:W-:-:S03]  /*04d0*/  IADD3.X R5, PT, PT, R5, -0x1, RZ, P1, !PT ;  /* 0xffffffff05057810 */ /* 0x000fc60000ffe4ff */
        /* <DEDUP_REMOVED lines=13> */
[----:B------:R-:W-:-:S07]  /*05b0*/  FADD R9, R9, -18.181812286376953125 ;  /* 0xc191745a09097421 */ /* 0x000fce0000000000 */
.L_x_4:
[----:B------:R-:W-:-:S04]  /*05c0*/  ISETP.NE.U32.AND P1, PT, R6, RZ, PT ;  /* 0x000000ff0600720c */ /* 0x000fc80003f25070 */
[----:B------:R-:W-:-:S13]  /*05d0*/  ISETP.NE.OR.EX P0, PT, R5, RZ, P0, P1 ;  /* 0x000000ff0500720c */ /* 0x000fda0000705710 */
[----:B------:R-:W-:Y:S05]  /*05e0*/  @!P0 BRA `(.L_x_0) ;  /* 0x0000000000348947 */ /* 0x000fea0003800000 */
.L_x_1:
[----:B-----5:R-:W-:Y:S01]  /*05f0*/  FADD R9, R9, 18.181812286376953125 ;  /* 0x4191745a09097421 */ /* 0x020fe20000000000 */
[----:B------:R-:W-:-:S03]  /*0600*/  IADD3 R6, P0, PT, R6, -0x4, RZ ;  /* 0xfffffffc06067810 */ /* 0x000fc60007f1e0ff */
[----:B------:R-:W-:Y:S01]  /*0610*/  FADD R9, R9, -18.181812286376953125 ;  /* 0xc191745a09097421 */ /* 0x000fe20000000000 */
[----:B------:R-:W-:Y:S02]  /*0620*/  IADD3.X R5, PT, PT, R5, -0x1, RZ, P0, !PT ;  /* 0xffffffff05057810 */ /* 0x000fe400007fe4ff */
[----:B------:R-:W-:Y:S01]  /*0630*/  ISETP.NE.U32.AND P0, PT, R6, RZ, PT ;  /* 0x000000ff0600720c */ /* 0x000fe20003f05070 */
[----:B------:R-:W-:-:S03]  /*0640*/  FADD R9, R9, 18.181812286376953125 ;  /* 0x4191745a09097421 */ /* 0x000fc60000000000 */
[----:B------:R-:W-:Y:S01]  /*0650*/  ISETP.NE.AND.EX P0, PT, R5, RZ, PT, P0 ;  /* 0x000000ff0500720c */ /* 0x000fe20003f05300 */
[----:B------:R-:W-:-:S04]  /*0660*/  FADD R9, R9, -18.181812286376953125 ;  /* 0xc191745a09097421 */ /* 0x000fc80000000000 */
[----:B------:R-:W-:-:S04]  /*0670*/  FADD R9, R9, 18.181812286376953125 ;  /* 0x4191745a09097421 */ /* 0x000fc80000000000 */
[----:B------:R-:W-:-:S04]  /*0680*/  FADD R9, R9, -18.181812286376953125 ;  /* 0xc191745a09097421 */ /* 0x000fc80000000000 */
[----:B------:R-:W-:-:S04]  /*0690*/  FADD R9, R9, 18.181812286376953125 ;  /* 0x4191745a09097421 */ /* 0x000fc80000000000 */
[----:B------:R-:W-:Y:S01]  /*06a0*/  FADD R9, R9, -18.181812286376953125 ;  /* 0xc191745a09097421 */ /* 0x000fe20000000000 */
[----:B------:R-:W-:Y:S06]  /*06b0*/  @P0 BRA `(.L_x_1) ;  /* 0xfffffffc00cc0947 */ /* 0x000fec000383ffff */
.L_x_0:
[----:B------:R-:W-:-:S04]  /*06c0*/  ISETP.NE.U32.AND P0, PT, R0, RZ, PT ;  /* 0x000000ff0000720c */ /* 0x000fc80003f05070 */
[----:B------:R-:W-:-:S13]  /*06d0*/  ISETP.NE.AND.EX P0, PT, R4, RZ, PT, P0 ;  /* 0x000000ff0400720c */ /* 0x000fda0003f05300 */
[----:B------:R-:W-:Y:S05]  /*06e0*/  @!P0 BRA `(.L_x_5) ;  /* 0x00000000001c8947 */ /* 0x000fea0003800000 */
.L_x_6:
[----:B------:R-:W-:Y:S01]  /*06f0*/  IADD3 R0, P0, PT, R0, -0x1, RZ ;  /* 0xffffffff00007810 */ /* 0x000fe20007f1e0ff */
[----:B-----5:R-:W-:-:S03]  /*0700*/  FADD R9, R9, 18.181812286376953125 ;  /* 0x4191745a09097421 */ /* 0x020fc60000000000 */
[----:B------:R-:W-:Y:S01]  /*0710*/  IADD3.X R4, PT, PT, R4, -0x1, RZ, P0, !PT ;  /* 0xffffffff04047810 */ /* 0x000fe200007fe4ff */
[----:B------:R-:W-:Y:S01]  /*0720*/  FADD R9, R9, -18.181812286376953125 ;  /* 0xc191745a09097421 */ /* 0x000fe20000000000 */
[----:B------:R-:W-:-:S04]  /*0730*/  ISETP.NE.U32.AND P0, PT, R0, RZ, PT ;  /* 0x000000ff0000720c */ /* 0x000fc80003f05070 */
[----:B------:R-:W-:-:S13]  /*0740*/  ISETP.NE.AND.EX P0, PT, R4, RZ, PT, P0 ;  /* 0x000000ff0400720c */ /* 0x000fda0003f05300 */
[----:B------:R-:W-:Y:S05]  /*0750*/  @P0 BRA `(.L_x_6) ;  /* 0xfffffffc00e40947 */ /* 0x000fea000383ffff */
.L_x_5:
[----:B-----5:R-:W-:Y:S01]  /*0760*/  STG.E desc[UR4][R2.64], R9 ;  /* 0x0000000902007986 */ /* 0x020fe2000c101904 */
[----:B------:R-:W-:Y:S05]  /*0770*/  EXIT ;  /* 0x000000000000794d */ /* 0x000fea0003800000 */
.L_x_7:
[----:B------:R-:W-:-:S00]  /*0780*/  BRA `(.L_x_7) ;  /* 0xfffffffc00fc7947 */ /* 0x000fc0000383ffff */
[----:B------:R-:W-:-:S00]  /*0790*/  NOP ;  /* 0x0000000000007918 */ /* 0x000fc00000000000 */
        /* <DEDUP_REMOVED lines=14> */
.L_x_8:


//--------------------- .nv.shared.reserved.0     --------------------------
	.section	.nv.shared.reserved.0,"aw",@nobits
	.weak		__nv_reservedSMEM_offset_0_alias
	.size		__nv_reservedSMEM_offset_0_alias, 0, 64
	.other		__nv_reservedSMEM_offset_0_alias,@"STO_CUDA_RESERVED_SHARED STV_DEFAULT"
__nv_reservedSMEM_offset_0_alias:
	.zero		0
	.zero		64


//--------------------- .nv.global                --------------------------
	.section	.nv.global,"aw",@nobits
	.align	8
.nv.global:
	.type		gpuUnitTask,@object
	.size		gpuUnitTask,(testDeviceData - gpuUnitTask)
gpuUnitTask:
	.zero		8
	.type		testDeviceData,@object
	.size		testDeviceData,(.L_1 - testDeviceData)
testDeviceData:
	.zero		8192
.L_1:


//--------------------- .nv.constant0._Z11gpuTaskFuncf --------------------------
	.section	.nv.constant0._Z11gpuTaskFuncf,"a",@progbits
	.sectionflags	@""
	.align	4
.nv.constant0._Z11gpuTaskFuncf:
	.zero		900


//--------------------- SYMBOLS --------------------------

	.type		.nv.reservedSmem.offset0,@object
	.size		.nv.reservedSmem.offset0,0x4
